//
// Generated by NVIDIA NVVM Compiler
//
// Compiler Build ID: CL-36424714
// Cuda compilation tools, release 13.0, V13.0.88
// Based on NVVM 20.0.0
//

.version 9.0
.target sm_100
.address_size 64

	// .globl	_Z6kernelPdS_S_x

.visible .entry _Z6kernelPdS_S_x(
	.param .u64 .ptr .align 1 _Z6kernelPdS_S_x_param_0,
	.param .u64 .ptr .align 1 _Z6kernelPdS_S_x_param_1,
	.param .u64 .ptr .align 1 _Z6kernelPdS_S_x_param_2,
	.param .u64 _Z6kernelPdS_S_x_param_3
)
{
	.reg .pred 	%p<8>;
	.reg .b32 	%r<10>;
	.reg .b64 	%rd<58>;
	.reg .b64 	%fd<16>;

	ld.param.u64 	%rd25, [_Z6kernelPdS_S_x_param_0];
	ld.param.u64 	%rd26, [_Z6kernelPdS_S_x_param_1];
	ld.param.u64 	%rd27, [_Z6kernelPdS_S_x_param_2];
	ld.param.u64 	%rd24, [_Z6kernelPdS_S_x_param_3];
	cvta.to.global.u64 	%rd1, %rd27;
	cvta.to.global.u64 	%rd2, %rd26;
	cvta.to.global.u64 	%rd3, %rd25;
	mov.u32 	%r1, %nctaid.x;
	mov.u32 	%r2, %ntid.x;
	mul.lo.s32 	%r3, %r1, %r2;
	cvt.u64.u32 	%rd4, %r3;
	mov.u32 	%r4, %ctaid.x;
	mov.u32 	%r5, %tid.x;
	mad.lo.s32 	%r6, %r2, %r4, %r5;
	cvt.u64.u32 	%rd56, %r6;
	setp.le.s64 	%p1, %rd24, %rd56;
	@%p1 bra 	$L__BB0_10;
	add.s64 	%rd28, %rd4, %rd56;
	max.u64 	%rd29, %rd24, %rd28;
	setp.lt.u64 	%p2, %rd28, %rd24;
	selp.u64 	%rd6, 1, 0, %p2;
	add.s64 	%rd30, %rd28, %rd6;
	sub.s64 	%rd7, %rd29, %rd30;
	and.b64  	%rd31, %rd7, -4294967296;
	setp.ne.s64 	%p3, %rd31, 0;
	@%p3 bra 	$L__BB0_3;
	cvt.u32.u64 	%r7, %rd4;
	cvt.u32.u64 	%r8, %rd7;
	div.u32 	%r9, %r8, %r7;
	cvt.u64.u32 	%rd52, %r9;
	bra.uni 	$L__BB0_4;
$L__BB0_3:
	div.u64 	%rd52, %rd7, %rd4;
$L__BB0_4:
	add.s64 	%rd11, %rd52, %rd6;
	and.b64  	%rd32, %rd11, 3;
	setp.eq.s64 	%p4, %rd32, 3;
	@%p4 bra 	$L__BB0_7;
	shl.b64 	%rd54, %rd56, 3;
	shl.b64 	%rd13, %rd4, 3;
	add.s64 	%rd33, %rd11, 1;
	and.b64  	%rd53, %rd33, 3;
$L__BB0_6:
	.pragma "nounroll";
	add.s64 	%rd34, %rd3, %rd54;
	ld.global.f64 	%fd1, [%rd34];
	add.s64 	%rd35, %rd2, %rd54;
	ld.global.f64 	%fd2, [%rd35];
	add.f64 	%fd3, %fd1, %fd2;
	add.s64 	%rd36, %rd1, %rd54;
	st.global.f64 	[%rd36], %fd3;
	add.s64 	%rd56, %rd56, %rd4;
	add.s64 	%rd54, %rd54, %rd13;
	add.s64 	%rd53, %rd53, -1;
	setp.ne.s64 	%p5, %rd53, 0;
	@%p5 bra 	$L__BB0_6;
$L__BB0_7:
	setp.lt.u64 	%p6, %rd11, 3;
	@%p6 bra 	$L__BB0_10;
	shl.b64 	%rd41, %rd4, 3;
	shl.b64 	%rd51, %rd4, 2;
$L__BB0_9:
	shl.b64 	%rd37, %rd56, 3;
	add.s64 	%rd38, %rd3, %rd37;
	ld.global.f64 	%fd4, [%rd38];
	add.s64 	%rd39, %rd2, %rd37;
	ld.global.f64 	%fd5, [%rd39];
	add.f64 	%fd6, %fd4, %fd5;
	add.s64 	%rd40, %rd1, %rd37;
	st.global.f64 	[%rd40], %fd6;
	add.s64 	%rd42, %rd38, %rd41;
	ld.global.f64 	%fd7, [%rd42];
	add.s64 	%rd43, %rd39, %rd41;
	ld.global.f64 	%fd8, [%rd43];
	add.f64 	%fd9, %fd7, %fd8;
	add.s64 	%rd44, %rd40, %rd41;
	st.global.f64 	[%rd44], %fd9;
	add.s64 	%rd45, %rd42, %rd41;
	ld.global.f64 	%fd10, [%rd45];
	add.s64 	%rd46, %rd43, %rd41;
	ld.global.f64 	%fd11, [%rd46];
	add.f64 	%fd12, %fd10, %fd11;
	add.s64 	%rd47, %rd44, %rd41;
	st.global.f64 	[%rd47], %fd12;
	add.s64 	%rd48, %rd45, %rd41;
	ld.global.f64 	%fd13, [%rd48];
	add.s64 	%rd49, %rd46, %rd41;
	ld.global.f64 	%fd14, [%rd49];
	add.f64 	%fd15, %fd13, %fd14;
	add.s64 	%rd50, %rd47, %rd41;
	st.global.f64 	[%rd50], %fd15;
	add.s64 	%rd56, %rd51, %rd56;
	setp.lt.s64 	%p7, %rd56, %rd24;
	@%p7 bra 	$L__BB0_9;
$L__BB0_10:
	ret;

}


// ===== COMPILED SASS (sm_100) =====

	.target	sm_100

	.elftype	@"ET_EXEC"


//--------------------- .note.nv.tkinfo           --------------------------
	.section	.note.nv.tkinfo,"",@"SHT_NOTE"
	.sectionflags	@"SHF_NOTE_NV_TKINFO"
	.tkinfo
        /*0018*/ 	.word	0x00000002
        /*0030*/ 	.string	""
        /*0030*/ 	.string	"ptxas"
        /*0030*/ 	.string	"Cuda compilation tools, release 13.0, V13.0.88"
        /*0030*/ 	.string	"Build cuda_13.0.r13.0/compiler.36424714_0"
        /*0030*/ 	.string	"-arch sm_100 -m 64 "



//--------------------- .note.nv.cuinfo           --------------------------
	.section	.note.nv.cuinfo,"",@"SHT_NOTE"
	.sectionflags	@"SHF_NOTE_NV_CUINFO"
        /*0018*/ 	.short	0x0002
        /*001a*/ 	.short	0x0064
        /*001c*/ 	.short	0x0082
	.zero		2


//--------------------- .nv.info                  --------------------------
	.section	.nv.info,"",@"SHT_CUDA_INFO"
	.align	4


	//----- nvinfo : EIATTR_REGCOUNT
	.align		4
        /*0000*/ 	.byte	0x04, 0x2f
        /*0002*/ 	.short	(.L_1 - .L_0)
	.align		4
.L_0:
        /*0004*/ 	.word	index@(_Z6kernelPdS_S_x)
        /*0008*/ 	.word	0x00000020


	//----- nvinfo : EIATTR_FRAME_SIZE
	.align		4
.L_1:
        /*000c*/ 	.byte	0x04, 0x11
        /*000e*/ 	.short	(.L_3 - .L_2)
	.align		4
.L_2:
        /*0010*/ 	.word	index@($__internal_0_$__cuda_sm20_div_u64)
        /*0014*/ 	.word	0x00000000


	//----- nvinfo : EIATTR_FRAME_SIZE
	.align		4
.L_3:
        /*0018*/ 	.byte	0x04, 0x11
        /*001a*/ 	.short	(.L_5 - .L_4)
	.align		4
.L_4:
        /*001c*/ 	.word	index@(_Z6kernelPdS_S_x)
        /*0020*/ 	.word	0x00000000


	//----- nvinfo : EIATTR_MIN_STACK_SIZE
	.align		4
.L_5:
        /*0024*/ 	.byte	0x04, 0x12
        /*0026*/ 	.short	(.L_7 - .L_6)
	.align		4
.L_6:
        /*0028*/ 	.word	index@(_Z6kernelPdS_S_x)
        /*002c*/ 	.word	0x00000000
.L_7:


//--------------------- .nv.compat                --------------------------
	.section	.nv.compat,"",@"SHT_CUDA_COMPAT_INFO"
	.align	4
        /*0000*/ 	.byte	0x02, 0x09, 0x00, 0x00, 0x02, 0x02, 0x01, 0x00, 0x02, 0x05, 0x05, 0x00, 0x03, 0x07, 0x01, 0x01
        /*0010*/ 	.byte	0x02, 0x03, 0x00, 0x00, 0x02, 0x06, 0x01, 0x00, 0x04, 0x0b, 0x08, 0x00, 0x01, 0x00, 0x00, 0x00
        /*0020*/ 	.byte	0x00, 0x00, 0x00, 0x00


//--------------------- .nv.info._Z6kernelPdS_S_x --------------------------
	.section	.nv.info._Z6kernelPdS_S_x,"",@"SHT_CUDA_INFO"
	.sectionflags	@""
	.align	4


	//----- nvinfo : EIATTR_CUDA_API_VERSION
	.align		4
        /*0000*/ 	.byte	0x04, 0x37
        /*0002*/ 	.short	(.L_9 - .L_8)
.L_8:
        /*0004*/ 	.word	0x00000082


	//----- nvinfo : EIATTR_KPARAM_INFO
	.align		4
.L_9:
        /*0008*/ 	.byte	0x04, 0x17
        /*000a*/ 	.short	(.L_11 - .L_10)
.L_10:
        /*000c*/ 	.word	0x00000000
        /*0010*/ 	.short	0x0003
        /*0012*/ 	.short	0x0018
        /*0014*/ 	.byte	0x00, 0xf0, 0x21, 0x00


	//----- nvinfo : EIATTR_KPARAM_INFO
	.align		4
.L_11:
        /*0018*/ 	.byte	0x04, 0x17
        /*001a*/ 	.short	(.L_13 - .L_12)
.L_12:
        /*001c*/ 	.word	0x00000000
        /*0020*/ 	.short	0x0002
        /*0022*/ 	.short	0x0010
        /*0024*/ 	.byte	0x00, 0xf5, 0x21, 0x00


	//----- nvinfo : EIATTR_KPARAM_INFO
	.align		4
.L_13:
        /*0028*/ 	.byte	0x04, 0x17
        /*002a*/ 	.short	(.L_15 - .L_14)
.L_14:
        /*002c*/ 	.word	0x00000000
        /*0030*/ 	.short	0x0001
        /*0032*/ 	.short	0x0008
        /*0034*/ 	.byte	0x00, 0xf5, 0x21, 0x00


	//----- nvinfo : EIATTR_KPARAM_INFO
	.align		4
.L_15:
        /*0038*/ 	.byte	0x04, 0x17
        /*003a*/ 	.short	(.L_17 - .L_16)
.L_16:
        /*003c*/ 	.word	0x00000000
        /*0040*/ 	.short	0x0000
        /*0042*/ 	.short	0x0000
        /*0044*/ 	.byte	0x00, 0xf5, 0x21, 0x00


	//----- nvinfo : EIATTR_SPARSE_MMA_MASK
	.align		4
.L_17:
        /*0048*/ 	.byte	0x03, 0x50
        /*004a*/ 	.short	0x0000


	//----- nvinfo : EIATTR_MAXREG_COUNT
	.align		4
        /*004c*/ 	.byte	0x03, 0x1b
        /*004e*/ 	.short	0x00ff


	//----- nvinfo : EIATTR_MERCURY_ISA_VERSION
	.align		4
        /*0050*/ 	.byte	0x03, 0x5f
        /*0052*/ 	.short	0x0101


	//----- nvinfo : EIATTR_VRC_CTA_INIT_COUNT
	.align		4
        /*0054*/ 	.byte	0x02, 0x4a
	.zero		1
	.zero		1


	//----- nvinfo : EIATTR_EXIT_INSTR_OFFSETS
	.align		4
        /*0058*/ 	.byte	0x04, 0x1c
        /*005a*/ 	.short	(.L_19 - .L_18)


	//   ....[0]....
.L_18:
        /*005c*/ 	.word	0x000000a0


	//   ....[1]....
        /*0060*/ 	.word	0x00000580


	//   ....[2]....
        /*0064*/ 	.word	0x000008c0


	//----- nvinfo : EIATTR_CRS_STACK_SIZE
	.align		4
.L_19:
        /*0068*/ 	.byte	0x04, 0x1e
        /*006a*/ 	.short	(.L_21 - .L_20)
.L_20:
        /*006c*/ 	.word	0x00000000


	//----- nvinfo : EIATTR_CBANK_PARAM_SIZE
	.align		4
.L_21:
        /*0070*/ 	.byte	0x03, 0x19
        /*0072*/ 	.short	0x0020


	//----- nvinfo : EIATTR_PARAM_CBANK
	.align		4
        /*0074*/ 	.byte	0x04, 0x0a
        /*0076*/ 	.short	(.L_23 - .L_22)
	.align		4
.L_22:
        /*0078*/ 	.word	index@(.nv.constant0._Z6kernelPdS_S_x)
        /*007c*/ 	.short	0x0380
        /*007e*/ 	.short	0x0020


	//----- nvinfo : EIATTR_SW_WAR
	.align		4
.L_23:
        /*0080*/ 	.byte	0x04, 0x36
        /*0082*/ 	.short	(.L_25 - .L_24)
.L_24:
        /*0084*/ 	.word	0x00000008
.L_25:


//--------------------- .nv.callgraph             --------------------------
	.section	.nv.callgraph,"",@"SHT_CUDA_CALLGRAPH"
	.align	4
	.sectionentsize	8
	.align		4
        /*0000*/ 	.word	0x00000000
	.align		4
        /*0004*/ 	.word	0xffffffff
	.align		4
        /*0008*/ 	.word	0x00000000
	.align		4
        /*000c*/ 	.word	0xfffffffe
	.align		4
        /*0010*/ 	.word	0x00000000
	.align		4
        /*0014*/ 	.word	0xfffffffd
	.align		4
        /*0018*/ 	.word	0x00000000
	.align		4
        /*001c*/ 	.word	0xfffffffc


//--------------------- .text._Z6kernelPdS_S_x    --------------------------
	.section	.text._Z6kernelPdS_S_x,"ax",@progbits
	.align	128
        .global         _Z6kernelPdS_S_x
        .type           _Z6kernelPdS_S_x,@function
        .size           _Z6kernelPdS_S_x,(.L_x_8 - _Z6kernelPdS_S_x)
        .other          _Z6kernelPdS_S_x,@"STO_CUDA_ENTRY STV_DEFAULT"
_Z6kernelPdS_S_x:
.text._Z6kernelPdS_S_x:
[----:B------:R-:W-:Y:S01]  /*0000*/  LDC R1, c[0x0][0x37c] ;  /* 0x0000df00ff017b82 */ /* 0x000fe20000000800 */
[----:B------:R-:W0:Y:S01]  /*0010*/  S2R R5, SR_TID.X ;  /* 0x0000000000057919 */ /* 0x000e220000002100 */
[----:B------:R-:W1:Y:S06]  /*0020*/  LDCU UR4, c[0x0][0x370] ;  /* 0x00006e00ff0477ac */ /* 0x000e6c0008000800 */
[----:B------:R-:W0:Y:S01]  /*0030*/  S2UR UR5, SR_CTAID.X ;  /* 0x00000000000579c3 */ /* 0x000e220000002500 */
[----:B------:R-:W2:Y:S07]  /*0040*/  LDCU.64 UR6, c[0x0][0x398] ;  /* 0x00007300ff0677ac */ /* 0x000eae0008000a00 */
[----:B------:R-:W0:Y:S02]  /*0050*/  LDC R0, c[0x0][0x360] ;  /* 0x0000d800ff007b82 */ /* 0x000e240000000800 */
[----:B0-----:R-:W-:-:S02]  /*0060*/  IMAD R5, R0, UR5, R5 ;  /* 0x0000000500057c24 */ /* 0x001fc4000f8e0205 */
[----:B-1----:R-:W-:-:S03]  /*0070*/  IMAD R0, R0, UR4, RZ ;  /* 0x0000000400007c24 */ /* 0x002fc6000f8e02ff */
[----:B--2---:R-:W-:-:S04]  /*0080*/  ISETP.GE.U32.AND P0, PT, R5, UR6, PT ;  /* 0x0000000605007c0c */ /* 0x004fc8000bf06070 */
[----:B------:R-:W-:-:S13]  /*0090*/  ISETP.GE.AND.EX P0, PT, RZ, UR7, PT, P0 ;  /* 0x00000007ff007c0c */ /* 0x000fda000bf06300 */
[----:B------:R-:W-:Y:S05]  /*00a0*/  @P0 EXIT ;  /* 0x000000000000094d */ /* 0x000fea0003800000 */
[----:B------:R-:W-:Y:S01]  /*00b0*/  IADD3 R4, P0, PT, R0, R5, RZ ;  /* 0x0000000500047210 */ /* 0x000fe20007f1e0ff */
[----:B------:R-:W-:Y:S01]  /*00c0*/  IMAD.MOV.U32 R3, RZ, RZ, RZ ;  /* 0x000000ffff037224 */ /* 0x000fe200078e00ff */
[----:B------:R-:W-:Y:S02]  /*00d0*/  BSSY.RECONVERGENT B0, `(.L_x_0) ;  /* 0x0000025000007945 */ /* 0x000fe40003800200 */
[C---:B------:R-:W-:Y:S01]  /*00e0*/  ISETP.GT.U32.AND P1, PT, R4.reuse, UR6, PT ;  /* 0x0000000604007c0c */ /* 0x040fe2000bf24070 */
[----:B------:R-:W-:Y:S01]  /*00f0*/  IMAD.X R9, RZ, RZ, R3, P0 ;  /* 0x000000ffff097224 */ /* 0x000fe200000e0603 */
[----:B------:R-:W-:-:S04]  /*0100*/  ISETP.GE.U32.AND P0, PT, R4, UR6, PT ;  /* 0x0000000604007c0c */ /* 0x000fc8000bf06070 */
[C---:B------:R-:W-:Y:S02]  /*0110*/  ISETP.GT.U32.AND.EX P1, PT, R9.reuse, UR7, PT, P1 ;  /* 0x0000000709007c0c */ /* 0x040fe4000bf24110 */
[C---:B------:R-:W-:Y:S02]  /*0120*/  ISETP.GE.U32.AND.EX P0, PT, R9.reuse, UR7, PT, P0 ;  /* 0x0000000709007c0c */ /* 0x040fe4000bf06100 */
[----:B------:R-:W-:Y:S02]  /*0130*/  SEL R7, R4, UR6, P1 ;  /* 0x0000000604077c07 */ /* 0x000fe40008800000 */
[----:B------:R-:W-:Y:S02]  /*0140*/  SEL R2, RZ, 0x1, P0 ;  /* 0x00000001ff027807 */ /* 0x000fe40000000000 */
[----:B------:R-:W-:Y:S02]  /*0150*/  SEL R6, R9, UR7, P1 ;  /* 0x0000000709067c07 */ /* 0x000fe40008800000 */
[----:B------:R-:W-:-:S04]  /*0160*/  IADD3 R7, P0, P1, R7, -R4, -R2 ;  /* 0x8000000407077210 */ /* 0x000fc8000791e802 */
[----:B------:R-:W-:-:S04]  /*0170*/  IADD3.X R6, PT, PT, R6, -0x1, ~R9, P0, P1 ;  /* 0xffffffff06067810 */ /* 0x000fc800007e2c09 */
[----:B------:R-:W-:-:S13]  /*0180*/  ISETP.NE.U32.AND P0, PT, R6, RZ, PT ;  /* 0x000000ff0600720c */ /* 0x000fda0003f05070 */
[----:B------:R-:W-:Y:S05]  /*0190*/  @P0 BRA `(.L_x_1) ;  /* 0x0000000000500947 */ /* 0x000fea0003800000 */
[----:B------:R-:W0:Y:S01]  /*01a0*/  I2F.U32.RP R4, R0 ;  /* 0x0000000000047306 */ /* 0x000e220000209000 */
[----:B------:R-:W-:Y:S01]  /*01b0*/  IMAD.MOV R11, RZ, RZ, -R0 ;  /* 0x000000ffff0b7224 */ /* 0x000fe200078e0a00 */
[----:B------:R-:W-:-:S06]  /*01c0*/  ISETP.NE.U32.AND P2, PT, R0, RZ, PT ;  /* 0x000000ff0000720c */ /* 0x000fcc0003f45070 */
[----:B0-----:R-:W0:Y:S02]  /*01d0*/  MUFU.RCP R4, R4 ;  /* 0x0000000400047308 */ /* 0x001e240000001000 */
[----:B0-----:R-:W-:-:S06]  /*01e0*/  VIADD R8, R4, 0xffffffe ;  /* 0x0ffffffe04087836 */ /* 0x001fcc0000000000 */
[----:B------:R0:W1:Y:S02]  /*01f0*/  F2I.FTZ.U32.TRUNC.NTZ R9, R8 ;  /* 0x0000000800097305 */ /* 0x000064000021f000 */
[----:B0-----:R-:W-:Y:S02]  /*0200*/  IMAD.MOV.U32 R8, RZ, RZ, RZ ;  /* 0x000000ffff087224 */ /* 0x001fe400078e00ff */
[----:B-1----:R-:W-:-:S04]  /*0210*/  IMAD R11, R11, R9, RZ ;  /* 0x000000090b0b7224 */ /* 0x002fc800078e02ff */
[----:B------:R-:W-:-:S06]  /*0220*/  IMAD.HI.U32 R6, R9, R11, R8 ;  /* 0x0000000b09067227 */ /* 0x000fcc00078e0008 */
[----:B------:R-:W-:-:S04]  /*0230*/  IMAD.HI.U32 R6, R6, R7, RZ ;  /* 0x0000000706067227 */ /* 0x000fc800078e00ff */
[----:B------:R-:W-:-:S04]  /*0240*/  IMAD.MOV R9, RZ, RZ, -R6 ;  /* 0x000000ffff097224 */ /* 0x000fc800078e0a06 */
[----:B------:R-:W-:-:S05]  /*0250*/  IMAD R7, R0, R9, R7 ;  /* 0x0000000900077224 */ /* 0x000fca00078e0207 */
[----:B------:R-:W-:-:S13]  /*0260*/  ISETP.GE.U32.AND P0, PT, R7, R0, PT ;  /* 0x000000000700720c */ /* 0x000fda0003f06070 */
[----:B------:R-:W-:Y:S02]  /*0270*/  @P0 IMAD.IADD R7, R7, 0x1, -R0 ;  /* 0x0000000107070824 */ /* 0x000fe400078e0a00 */
[----:B------:R-:W-:-:S03]  /*0280*/  @P0 VIADD R6, R6, 0x1 ;  /* 0x0000000106060836 */ /* 0x000fc60000000000 */
[----:B------:R-:W-:Y:S01]  /*0290*/  ISETP.GE.U32.AND P1, PT, R7, R0, PT ;  /* 0x000000000700720c */ /* 0x000fe20003f26070 */
[----:B------:R-:W-:-:S12]  /*02a0*/  IMAD.MOV.U32 R7, RZ, RZ, RZ ;  /* 0x000000ffff077224 */ /* 0x000fd800078e00ff */
[----:B------:R-:W-:Y:S01]  /*02b0*/  @P1 VIADD R6, R6, 0x1 ;  /* 0x0000000106061836 */ /* 0x000fe20000000000 */
[----:B------:R-:W-:Y:S01]  /*02c0*/  @!P2 LOP3.LUT R6, RZ, R0, RZ, 0x33, !PT ;  /* 0x00000000ff06a212 */ /* 0x000fe200078e33ff */
[----:B------:R-:W-:Y:S06]  /*02d0*/  BRA `(.L_x_2) ;  /* 0x0000000000107947 */ /* 0x000fec0003800000 */
.L_x_1:
[----:B------:R-:W-:-:S07]  /*02e0*/  MOV R4, 0x300 ;  /* 0x0000030000047802 */ /* 0x000fce0000000f00 */
[----:B------:R-:W-:Y:S05]  /*02f0*/  CALL.REL.NOINC `($__internal_0_$__cuda_sm20_div_u64) ;  /* 0x0000000400747944 */ /* 0x000fea0003c00000 */
[----:B------:R-:W-:Y:S02]  /*0300*/  IMAD.MOV.U32 R6, RZ, RZ, R8 ;  /* 0x000000ffff067224 */ /* 0x000fe400078e0008 */
[----:B------:R-:W-:-:S07]  /*0310*/  IMAD.MOV.U32 R7, RZ, RZ, R9 ;  /* 0x000000ffff077224 */ /* 0x000fce00078e0009 */
.L_x_2:
[----:B------:R-:W-:Y:S05]  /*0320*/  BSYNC.RECONVERGENT B0 ;  /* 0x0000000000007941 */ /* 0x000fea0003800200 */
.L_x_0:
[----:B------:R-:W-:Y:S01]  /*0330*/  IADD3 R2, P0, PT, R6, R2, RZ ;  /* 0x0000000206027210 */ /* 0x000fe20007f1e0ff */
[----:B------:R-:W0:Y:S01]  /*0340*/  LDCU.64 UR4, c[0x0][0x358] ;  /* 0x00006b00ff0477ac */ /* 0x000e220008000a00 */
[----:B------:R-:W-:Y:S02]  /*0350*/  BSSY.RECONVERGENT B0, `(.L_x_3) ;  /* 0x0000022000007945 */ /* 0x000fe40003800200 */
[C---:B------:R-:W-:Y:S01]  /*0360*/  LOP3.LUT R4, R2.reuse, 0x3, RZ, 0xc0, !PT ;  /* 0x0000000302047812 */ /* 0x040fe200078ec0ff */
[----:B------:R-:W-:Y:S01]  /*0370*/  IMAD.X R6, RZ, RZ, R7, P0 ;  /* 0x000000ffff067224 */ /* 0x000fe200000e0607 */
[----:B------:R-:W-:Y:S01]  /*0380*/  ISETP.GE.U32.AND P0, PT, R2, 0x3, PT ;  /* 0x000000030200780c */ /* 0x000fe20003f06070 */
[----:B------:R-:W1:Y:S01]  /*0390*/  LDCU.64 UR6, c[0x0][0x390] ;  /* 0x00007200ff0677ac */ /* 0x000e620008000a00 */
[----:B------:R-:W-:Y:S02]  /*03a0*/  ISETP.NE.U32.AND P1, PT, R4, 0x3, PT ;  /* 0x000000030400780c */ /* 0x000fe40003f25070 */
[----:B------:R-:W-:Y:S01]  /*03b0*/  ISETP.GE.U32.AND.EX P0, PT, R6, RZ, PT, P0 ;  /* 0x000000ff0600720c */ /* 0x000fe20003f06100 */
[----:B------:R-:W2:Y:S01]  /*03c0*/  LDCU.128 UR8, c[0x0][0x380] ;  /* 0x00007000ff0877ac */ /* 0x000ea20008000c00 */
[----:B------:R-:W-:-:S13]  /*03d0*/  ISETP.NE.AND.EX P1, PT, RZ, RZ, PT, P1 ;  /* 0x000000ffff00720c */ /* 0x000fda0003f25310 */
[----:B01----:R-:W-:Y:S05]  /*03e0*/  @!P1 BRA `(.L_x_4) ;  /* 0x0000000000609947 */ /* 0x003fea0003800000 */
[----:B------:R-:W-:Y:S01]  /*03f0*/  VIADD R2, R2, 0x1 ;  /* 0x0000000102027836 */ /* 0x000fe20000000000 */
[C---:B------:R-:W-:Y:S01]  /*0400*/  SHF.L.U64.HI R17, R5.reuse, 0x3, R3 ;  /* 0x0000000305117819 */ /* 0x040fe20000010203 */
[----:B------:R-:W-:Y:S02]  /*0410*/  IMAD.SHL.U32 R15, R5, 0x8, RZ ;  /* 0x00000008050f7824 */ /* 0x000fe400078e00ff */
[----:B------:R-:W-:Y:S01]  /*0420*/  IMAD.MOV.U32 R4, RZ, RZ, RZ ;  /* 0x000000ffff047224 */ /* 0x000fe200078e00ff */
[----:B------:R-:W-:-:S07]  /*0430*/  LOP3.LUT R2, R2, 0x3, RZ, 0xc0, !PT ;  /* 0x0000000302027812 */ /* 0x000fce00078ec0ff */
.L_x_5:
[C---:B--2---:R-:W-:Y:S02]  /*0440*/  IADD3 R8, P2, PT, R15.reuse, UR10, RZ ;  /* 0x0000000a0f087c10 */ /* 0x044fe4000ff5e0ff */
[----:B------:R-:W-:Y:S02]  /*0450*/  IADD3 R10, P1, PT, R15, UR8, RZ ;  /* 0x000000080f0a7c10 */ /* 0x000fe4000ff3e0ff */
[C---:B------:R-:W-:Y:S02]  /*0460*/  IADD3.X R9, PT, PT, R17.reuse, UR11, RZ, P2, !PT ;  /* 0x0000000b11097c10 */ /* 0x040fe400097fe4ff */
[----:B------:R-:W-:-:S04]  /*0470*/  IADD3.X R11, PT, PT, R17, UR9, RZ, P1, !PT ;  /* 0x00000009110b7c10 */ /* 0x000fc80008ffe4ff */
[----:B------:R-:W2:Y:S04]  /*0480*/  LDG.E.64 R8, desc[UR4][R8.64] ;  /* 0x0000000408087981 */ /* 0x000ea8000c1e1b00 */
[----:B0-----:R-:W2:Y:S01]  /*0490*/  LDG.E.64 R6, desc[UR4][R10.64] ;  /* 0x000000040a067981 */ /* 0x001ea2000c1e1b00 */
[----:B------:R-:W-:-:S04]  /*04a0*/  IADD3 R12, P1, PT, R15, UR6, RZ ;  /* 0x000000060f0c7c10 */ /* 0x000fc8000ff3e0ff */
[----:B------:R-:W-:Y:S02]  /*04b0*/  IADD3.X R13, PT, PT, R17, UR7, RZ, P1, !PT ;  /* 0x00000007110d7c10 */ /* 0x000fe40008ffe4ff */
[----:B------:R-:W-:-:S04]  /*04c0*/  IADD3 R2, P1, PT, R2, -0x1, RZ ;  /* 0xffffffff02027810 */ /* 0x000fc80007f3e0ff */
[----:B------:R-:W-:Y:S02]  /*04d0*/  IADD3.X R4, PT, PT, R4, -0x1, RZ, P1, !PT ;  /* 0xffffffff04047810 */ /* 0x000fe40000ffe4ff */
[----:B------:R-:W-:-:S04]  /*04e0*/  ISETP.NE.U32.AND P1, PT, R2, RZ, PT ;  /* 0x000000ff0200720c */ /* 0x000fc80003f25070 */
[----:B------:R-:W-:Y:S02]  /*04f0*/  ISETP.NE.AND.EX P1, PT, R4, RZ, PT, P1 ;  /* 0x000000ff0400720c */ /* 0x000fe40003f25310 */
[C---:B------:R-:W-:Y:S02]  /*0500*/  IADD3 R5, P2, PT, R0.reuse, R5, RZ ;  /* 0x0000000500057210 */ /* 0x040fe40007f5e0ff */
[----:B------:R-:W-:-:S03]  /*0510*/  LEA R15, P3, R0, R15, 0x3 ;  /* 0x0000000f000f7211 */ /* 0x000fc600078618ff */
[----:B------:R-:W-:Y:S01]  /*0520*/  IMAD.X R3, RZ, RZ, R3, P2 ;  /* 0x000000ffff037224 */ /* 0x000fe200010e0603 */
[----:B------:R-:W-:Y:S01]  /*0530*/  LEA.HI.X R17, R0, R17, RZ, 0x3, P3 ;  /* 0x0000001100117211 */ /* 0x000fe200018f1cff */
[----:B--2---:R-:W-:-:S07]  /*0540*/  DADD R6, R6, R8 ;  /* 0x0000000006067229 */ /* 0x004fce0000000008 */
[----:B------:R0:W-:Y:S01]  /*0550*/  STG.E.64 desc[UR4][R12.64], R6 ;  /* 0x000000060c007986 */ /* 0x0001e2000c101b04 */
[----:B------:R-:W-:Y:S05]  /*0560*/  @P1 BRA `(.L_x_5) ;  /* 0xfffffffc00b41947 */ /* 0x000fea000383ffff */
.L_x_4:
[----:B--2---:R-:W-:Y:S05]  /*0570*/  BSYNC.RECONVERGENT B0 ;  /* 0x0000000000007941 */ /* 0x004fea0003800200 */
.L_x_3:
[----:B------:R-:W-:Y:S05]  /*0580*/  @!P0 EXIT ;  /* 0x000000000000894d */ /* 0x000fea0003800000 */
[----:B------:R-:W-:Y:S01]  /*0590*/  IMAD.SHL.U32 R11, R0, 0x8, RZ ;  /* 0x00000008000b7824 */ /* 0x000fe200078e00ff */
[----:B------:R-:W-:Y:S01]  /*05a0*/  SHF.R.U32.HI R9, RZ, 0x1d, R0 ;  /* 0x0000001dff097819 */ /* 0x000fe20000011600 */
[----:B------:R-:W1:Y:S01]  /*05b0*/  LDCU.128 UR8, c[0x0][0x380] ;  /* 0x00007000ff0877ac */ /* 0x000e620008000c00 */
[----:B------:R-:W2:Y:S05]  /*05c0*/  LDCU.128 UR12, c[0x0][0x390] ;  /* 0x00007200ff0c77ac */ /* 0x000eaa0008000c00 */
.L_x_6:
[C---:B------:R-:W-:Y:S01]  /*05d0*/  IMAD.SHL.U32 R20, R5.reuse, 0x8, RZ ;  /* 0x0000000805147824 */ /* 0x040fe200078e00ff */
[----:B------:R-:W-:-:S04]  /*05e0*/  SHF.L.U64.HI R2, R5, 0x3, R3 ;  /* 0x0000000305027819 */ /* 0x000fc80000010203 */
[C---:B-1-3--:R-:W-:Y:S02]  /*05f0*/  IADD3 R18, P0, PT, R20.reuse, UR8, RZ ;  /* 0x0000000814127c10 */ /* 0x04afe4000ff1e0ff */
[----:B------:R-:W-:Y:S02]  /*0600*/  IADD3 R28, P1, PT, R20, UR10, RZ ;  /* 0x0000000a141c7c10 */ /* 0x000fe4000ff3e0ff */
[C---:B------:R-:W-:Y:S02]  /*0610*/  IADD3.X R19, PT, PT, R2.reuse, UR9, RZ, P0, !PT ;  /* 0x0000000902137c10 */ /* 0x040fe400087fe4ff */
[----:B------:R-:W-:-:S03]  /*0620*/  IADD3.X R29, PT, PT, R2, UR11, RZ, P1, !PT ;  /* 0x0000000b021d7c10 */ /* 0x000fc60008ffe4ff */
[----:B------:R-:W3:Y:S04]  /*0630*/  LDG.E.64 R14, desc[UR4][R18.64] ;  /* 0x00000004120e7981 */ /* 0x000ee8000c1e1b00 */
[----:B------:R-:W3:Y:S01]  /*0640*/  LDG.E.64 R16, desc[UR4][R28.64] ;  /* 0x000000041c107981 */ /* 0x000ee2000c1e1b00 */
[----:B--2---:R-:W-:Y:S02]  /*0650*/  IADD3 R20, P0, PT, R20, UR12, RZ ;  /* 0x0000000c14147c10 */ /* 0x004fe4000ff1e0ff */
[C---:B0-----:R-:W-:Y:S02]  /*0660*/  IADD3 R12, P1, PT, R11.reuse, R18, RZ ;  /* 0x000000120b0c7210 */ /* 0x041fe40007f3e0ff */
[----:B------:R-:W-:Y:S02]  /*0670*/  IADD3 R6, P2, PT, R11, R28, RZ ;  /* 0x0000001c0b067210 */ /* 0x000fe40007f5e0ff */
[----:B------:R-:W-:Y:S01]  /*0680*/  IADD3.X R21, PT, PT, R2, UR13, RZ, P0, !PT ;  /* 0x0000000d02157c10 */ /* 0x000fe200087fe4ff */
[----:B------:R-:W-:-:S02]  /*0690*/  IMAD.X R13, R9, 0x1, R19, P1 ;  /* 0x00000001090d7824 */ /* 0x000fc400008e0613 */
[----:B------:R-:W-:Y:S01]  /*06a0*/  IMAD.X R7, R9, 0x1, R29, P2 ;  /* 0x0000000109077824 */ /* 0x000fe200010e061d */
[----:B---3--:R-:W-:-:S07]  /*06b0*/  DADD R22, R14, R16 ;  /* 0x000000000e167229 */ /* 0x008fce0000000010 */
[----:B------:R0:W-:Y:S04]  /*06c0*/  STG.E.64 desc[UR4][R20.64], R22 ;  /* 0x0000001614007986 */ /* 0x0001e8000c101b04 */
[----:B------:R-:W2:Y:S04]  /*06d0*/  LDG.E.64 R24, desc[UR4][R12.64] ;  /* 0x000000040c187981 */ /* 0x000ea8000c1e1b00 */
[----:B------:R-:W2:Y:S01]  /*06e0*/  LDG.E.64 R26, desc[UR4][R6.64] ;  /* 0x00000004061a7981 */ /* 0x000ea2000c1e1b00 */
[C---:B------:R-:W-:Y:S02]  /*06f0*/  IADD3 R16, P0, PT, R11.reuse, R20, RZ ;  /* 0x000000140b107210 */ /* 0x040fe40007f1e0ff */
[----:B------:R-:W-:-:S02]  /*0700*/  IADD3 R14, P1, PT, R11, R12, RZ ;  /* 0x0000000c0b0e7210 */ /* 0x000fc40007f3e0ff */
[----:B------:R-:W-:Y:S01]  /*0710*/  IADD3 R18, P2, PT, R11, R6, RZ ;  /* 0x000000060b127210 */ /* 0x000fe20007f5e0ff */
[C---:B------:R-:W-:Y:S02]  /*0720*/  IMAD.X R17, R9.reuse, 0x1, R21, P0 ;  /* 0x0000000109117824 */ /* 0x040fe400000e0615 */
[C---:B------:R-:W-:Y:S02]  /*0730*/  IMAD.X R15, R9.reuse, 0x1, R13, P1 ;  /* 0x00000001090f7824 */ /* 0x040fe400008e060d */
[----:B------:R-:W-:Y:S01]  /*0740*/  IMAD.X R19, R9, 0x1, R7, P2 ;  /* 0x0000000109137824 */ /* 0x000fe200010e0607 */
[----:B--2---:R-:W-:-:S07]  /*0750*/  DADD R24, R24, R26 ;  /* 0x0000000018187229 */ /* 0x004fce000000001a */
[----:B------:R1:W-:Y:S04]  /*0760*/  STG.E.64 desc[UR4][R16.64], R24 ;  /* 0x0000001810007986 */ /* 0x0003e8000c101b04 */
[----:B0-----:R-:W2:Y:S04]  /*0770*/  LDG.E.64 R20, desc[UR4][R14.64] ;  /* 0x000000040e147981 */ /* 0x001ea8000c1e1b00 */
        /* <DEDUP_REMOVED lines=9> */
[----:B-1----:R-:W2:Y:S04]  /*0810*/  LDG.E.64 R16, desc[UR4][R22.64] ;  /* 0x0000000416107981 */ /* 0x002ea8000c1e1b00 */
[----:B------:R-:W2:Y:S01]  /*0820*/  LDG.E.64 R14, desc[UR4][R26.64] ;  /* 0x000000041a0e7981 */ /* 0x000ea2000c1e1b00 */
[----:B------:R-:W-:-:S05]  /*0830*/  IADD3 R18, P0, PT, R11, R6, RZ ;  /* 0x000000060b127210 */ /* 0x000fca0007f1e0ff */
[----:B------:R-:W-:Y:S01]  /*0840*/  IMAD.X R19, R9, 0x1, R7, P0 ;  /* 0x0000000109137824 */ /* 0x000fe200000e0607 */
[----:B------:R-:W-:-:S04]  /*0850*/  LEA R5, P0, R0, R5, 0x2 ;  /* 0x0000000500057211 */ /* 0x000fc800078010ff */
[----:B------:R-:W-:Y:S02]  /*0860*/  LEA.HI.X R3, R0, R3, RZ, 0x2, P0 ;  /* 0x0000000300037211 */ /* 0x000fe400000f14ff */
[----:B------:R-:W-:-:S04]  /*0870*/  ISETP.GE.U32.AND P0, PT, R5, UR14, PT ;  /* 0x0000000e05007c0c */ /* 0x000fc8000bf06070 */
[----:B------:R-:W-:Y:S01]  /*0880*/  ISETP.GE.AND.EX P0, PT, R3, UR15, PT, P0 ;  /* 0x0000000f03007c0c */ /* 0x000fe2000bf06300 */
[----:B--2---:R-:W-:-:S07]  /*0890*/  DADD R14, R16, R14 ;  /* 0x00000000100e7229 */ /* 0x004fce000000000e */
[----:B------:R3:W-:Y:S05]  /*08a0*/  STG.E.64 desc[UR4][R18.64], R14 ;  /* 0x0000000e12007986 */ /* 0x0007ea000c101b04 */
[----:B------:R-:W-:Y:S05]  /*08b0*/  @!P0 BRA `(.L_x_6) ;  /* 0xfffffffc00448947 */ /* 0x000fea000383ffff */
[----:B------:R-:W-:Y:S05]  /*08c0*/  EXIT ;  /* 0x000000000000794d */ /* 0x000fea0003800000 */
        .weak           $__internal_0_$__cuda_sm20_div_u64
        .type           $__internal_0_$__cuda_sm20_div_u64,@function
        .size           $__internal_0_$__cuda_sm20_div_u64,(.L_x_8 - $__internal_0_$__cuda_sm20_div_u64)
$__internal_0_$__cuda_sm20_div_u64:
[----:B------:R-:W-:Y:S02]  /*08d0*/  IMAD.MOV.U32 R12, RZ, RZ, R0 ;  /* 0x000000ffff0c7224 */ /* 0x000fe400078e0000 */
[----:B------:R-:W-:-:S04]  /*08e0*/  IMAD.MOV.U32 R13, RZ, RZ, RZ ;  /* 0x000000ffff0d7224 */ /* 0x000fc800078e00ff */
[----:B------:R-:W0:Y:S08]  /*08f0*/  I2F.U64.RP R12, R12 ;  /* 0x0000000c000c7312 */ /* 0x000e300000309000 */
[----:B0-----:R-:W0:Y:S02]  /*0900*/  MUFU.RCP R8, R12 ;  /* 0x0000000c00087308 */ /* 0x001e240000001000 */
[----:B0-----:R-:W-:-:S06]  /*0910*/  VIADD R8, R8, 0x1ffffffe ;  /* 0x1ffffffe08087836 */ /* 0x001fcc0000000000 */
[----:B------:R-:W0:Y:S02]  /*0920*/  F2I.U64.TRUNC R8, R8 ;  /* 0x0000000800087311 */ /* 0x000e24000020d800 */
[----:B0-----:R-:W-:-:S04]  /*0930*/  IMAD.WIDE.U32 R10, R8, R0, RZ ;  /* 0x00000000080a7225 */ /* 0x001fc800078e00ff */
[----:B------:R-:W-:Y:S01]  /*0940*/  IMAD R11, R9, R0, R11 ;  /* 0x00000000090b7224 */ /* 0x000fe200078e020b */
[----:B------:R-:W-:-:S05]  /*0950*/  IADD3 R15, P0, PT, RZ, -R10, RZ ;  /* 0x8000000aff0f7210 */ /* 0x000fca0007f1e0ff */
[----:B------:R-:W-:-:S04]  /*0960*/  IMAD.HI.U32 R10, R8, R15, RZ ;  /* 0x0000000f080a7227 */ /* 0x000fc800078e00ff */
[----:B------:R-:W-:Y:S02]  /*0970*/  IMAD.X R17, RZ, RZ, ~R11, P0 ;  /* 0x000000ffff117224 */ /* 0x000fe400000e0e0b */
[----:B------:R-:W-:Y:S02]  /*0980*/  IMAD.MOV.U32 R11, RZ, RZ, R8 ;  /* 0x000000ffff0b7224 */ /* 0x000fe400078e0008 */
[-C--:B------:R-:W-:Y:S02]  /*0990*/  IMAD R13, R9, R17.reuse, RZ ;  /* 0x00000011090d7224 */ /* 0x080fe400078e02ff */
[----:B------:R-:W-:-:S04]  /*09a0*/  IMAD.WIDE.U32 R10, P0, R8, R17, R10 ;  /* 0x00000011080a7225 */ /* 0x000fc8000780000a */
[----:B------:R-:W-:-:S04]  /*09b0*/  IMAD.HI.U32 R17, R9, R17, RZ ;  /* 0x0000001109117227 */ /* 0x000fc800078e00ff */
[----:B------:R-:W-:-:S05]  /*09c0*/  IMAD.HI.U32 R10, P1, R9, R15, R10 ;  /* 0x0000000f090a7227 */ /* 0x000fca000782000a */
[----:B------:R-:W-:Y:S01]  /*09d0*/  IADD3 R11, P2, PT, R13, R10, RZ ;  /* 0x0000000a0d0b7210 */ /* 0x000fe20007f5e0ff */
[----:B------:R-:W-:-:S04]  /*09e0*/  IMAD.X R10, R17, 0x1, R9, P0 ;  /* 0x00000001110a7824 */ /* 0x000fc800000e0609 */
[----:B------:R-:W-:Y:S01]  /*09f0*/  IMAD.WIDE.U32 R8, R11, R0, RZ ;  /* 0x000000000b087225 */ /* 0x000fe200078e00ff */
[----:B------:R-:W-:Y:S02]  /*0a00*/  IADD3.X R13, PT, PT, RZ, RZ, R10, P2, P1 ;  /* 0x000000ffff0d7210 */ /* 0x000fe400017e240a */
[----:B------:R-:W-:-:S03]  /*0a10*/  IADD3 R15, P0, PT, RZ, -R8, RZ ;  /* 0x80000008ff0f7210 */ /* 0x000fc60007f1e0ff */
[----:B------:R-:W-:Y:S02]  /*0a20*/  IMAD R8, R13, R0, R9 ;  /* 0x000000000d087224 */ /* 0x000fe400078e0209 */
[----:B------:R-:W-:Y:S02]  /*0a30*/  IMAD.MOV.U32 R9, RZ, RZ, RZ ;  /* 0x000000ffff097224 */ /* 0x000fe400078e00ff */
[----:B------:R-:W-:-:S04]  /*0a40*/  IMAD.HI.U32 R10, R11, R15, RZ ;  /* 0x0000000f0b0a7227 */ /* 0x000fc800078e00ff */
[----:B------:R-:W-:-:S04]  /*0a50*/  IMAD.X R8, RZ, RZ, ~R8, P0 ;  /* 0x000000ffff087224 */ /* 0x000fc800000e0e08 */
[----:B------:R-:W-:-:S04]  /*0a60*/  IMAD.WIDE.U32 R10, P0, R11, R8, R10 ;  /* 0x000000080b0a7225 */ /* 0x000fc8000780000a */
[C---:B------:R-:W-:Y:S02]  /*0a70*/  IMAD R12, R13.reuse, R8, RZ ;  /* 0x000000080d0c7224 */ /* 0x040fe400078e02ff */
[----:B------:R-:W-:-:S04]  /*0a80*/  IMAD.HI.U32 R11, P1, R13, R15, R10 ;  /* 0x0000000f0d0b7227 */ /* 0x000fc8000782000a */
[----:B------:R-:W-:Y:S01]  /*0a90*/  IMAD.HI.U32 R8, R13, R8, RZ ;  /* 0x000000080d087227 */ /* 0x000fe200078e00ff */
[----:B------:R-:W-:-:S03]  /*0aa0*/  IADD3 R11, P2, PT, R12, R11, RZ ;  /* 0x0000000b0c0b7210 */ /* 0x000fc60007f5e0ff */
[----:B------:R-:W-:Y:S02]  /*0ab0*/  IMAD.X R13, R8, 0x1, R13, P0 ;  /* 0x00000001080d7824 */ /* 0x000fe400000e060d */
[----:B------:R-:W-:-:S03]  /*0ac0*/  IMAD.HI.U32 R8, R11, R7, RZ ;  /* 0x000000070b087227 */ /* 0x000fc600078e00ff */
[----:B------:R-:W-:Y:S01]  /*0ad0*/  IADD3.X R13, PT, PT, RZ, RZ, R13, P2, P1 ;  /* 0x000000ffff0d7210 */ /* 0x000fe200017e240d */
[----:B------:R-:W-:-:S04]  /*0ae0*/  IMAD.WIDE.U32 R8, R11, R6, R8 ;  /* 0x000000060b087225 */ /* 0x000fc800078e0008 */
[C---:B------:R-:W-:Y:S02]  /*0af0*/  IMAD R11, R13.reuse, R6, RZ ;  /* 0x000000060d0b7224 */ /* 0x040fe400078e02ff */
[----:B------:R-:W-:-:S04]  /*0b00*/  IMAD.HI.U32 R8, P0, R13, R7, R8 ;  /* 0x000000070d087227 */ /* 0x000fc80007800008 */
[----:B------:R-:W-:Y:S01]  /*0b10*/  IMAD.HI.U32 R13, R13, R6, RZ ;  /* 0x000000060d0d7227 */ /* 0x000fe200078e00ff */
[----:B------:R-:W-:-:S03]  /*0b20*/  IADD3 R11, P1, PT, R11, R8, RZ ;  /* 0x000000080b0b7210 */ /* 0x000fc60007f3e0ff */
[----:B------:R-:W-:-:S04]  /*0b30*/  IMAD.X R8, RZ, RZ, R13, P0 ;  /* 0x000000ffff087224 */ /* 0x000fc800000e060d */
[----:B------:R-:W-:Y:S02]  /*0b40*/  IMAD.X R13, RZ, RZ, R8, P1 ;  /* 0x000000ffff0d7224 */ /* 0x000fe400008e0608 */
[----:B------:R-:W-:-:S04]  /*0b50*/  IMAD.WIDE.U32 R8, R11, R0, RZ ;  /* 0x000000000b087225 */ /* 0x000fc800078e00ff */
[----:B------:R-:W-:Y:S01]  /*0b60*/  IMAD R9, R13, R0, R9 ;  /* 0x000000000d097224 */ /* 0x000fe200078e0209 */
[----:B------:R-:W-:-:S04]  /*0b70*/  IADD3 R15, P0, PT, -R8, R7, RZ ;  /* 0x00000007080f7210 */ /* 0x000fc80007f1e1ff */
[-C--:B------:R-:W-:Y:S01]  /*0b80*/  IADD3 R7, P1, PT, -R0, R15.reuse, RZ ;  /* 0x0000000f00077210 */ /* 0x080fe20007f3e1ff */
[----:B------:R-:W-:Y:S01]  /*0b90*/  IMAD.X R10, R6, 0x1, ~R9, P0 ;  /* 0x00000001060a7824 */ /* 0x000fe200000e0e09 */
[----:B------:R-:W-:Y:S02]  /*0ba0*/  ISETP.GE.U32.AND P0, PT, R15, R0, PT ;  /* 0x000000000f00720c */ /* 0x000fe40003f06070 */
[----:B------:R-:W-:Y:S02]  /*0bb0*/  IADD3 R6, P2, PT, R11, 0x1, RZ ;  /* 0x000000010b067810 */ /* 0x000fe40007f5e0ff */
[C---:B------:R-:W-:Y:S02]  /*0bc0*/  ISETP.GE.U32.AND.EX P0, PT, R10.reuse, RZ, PT, P0 ;  /* 0x000000ff0a00720c */ /* 0x040fe40003f06100 */
[----:B------:R-:W-:Y:S01]  /*0bd0*/  IADD3.X R9, PT, PT, R10, -0x1, RZ, P1, !PT ;  /* 0xffffffff0a097810 */ /* 0x000fe20000ffe4ff */
[----:B------:R-:W-:Y:S01]  /*0be0*/  IMAD.X R8, RZ, RZ, R13, P2 ;  /* 0x000000ffff087224 */ /* 0x000fe200010e060d */
[----:B------:R-:W-:-:S02]  /*0bf0*/  SEL R7, R7, R15, P0 ;  /* 0x0000000f07077207 */ /* 0x000fc40000000000 */
[----:B------:R-:W-:Y:S02]  /*0c00*/  SEL R11, R6, R11, P0 ;  /* 0x0000000b060b7207 */ /* 0x000fe40000000000 */
[----:B------:R-:W-:Y:S02]  /*0c10*/  SEL R9, R9, R10, P0 ;  /* 0x0000000a09097207 */ /* 0x000fe40000000000 */
[----:B------:R-:W-:Y:S02]  /*0c20*/  SEL R6, R8, R13, P0 ;  /* 0x0000000d08067207 */ /* 0x000fe40000000000 */
[----:B------:R-:W-:Y:S01]  /*0c30*/  ISETP.GE.U32.AND P0, PT, R7, R0, PT ;  /* 0x000000000700720c */ /* 0x000fe20003f06070 */
[----:B------:R-:W-:Y:S01]  /*0c40*/  IMAD.MOV.U32 R7, RZ, RZ, 0x0 ;  /* 0x00000000ff077424 */ /* 0x000fe200078e00ff */
[----:B------:R-:W-:Y:S02]  /*0c50*/  IADD3 R8, P2, PT, R11, 0x1, RZ ;  /* 0x000000010b087810 */ /* 0x000fe40007f5e0ff */
[----:B------:R-:W-:-:S02]  /*0c60*/  ISETP.GE.U32.AND.EX P0, PT, R9, RZ, PT, P0 ;  /* 0x000000ff0900720c */ /* 0x000fc40003f06100 */
[----:B------:R-:W-:Y:S01]  /*0c70*/  ISETP.NE.U32.AND P1, PT, R0, RZ, PT ;  /* 0x000000ff0000720c */ /* 0x000fe20003f25070 */
[----:B------:R-:W-:Y:S01]  /*0c80*/  IMAD.X R9, RZ, RZ, R6, P2 ;  /* 0x000000ffff097224 */ /* 0x000fe200010e0606 */
[----:B------:R-:W-:Y:S02]  /*0c90*/  SEL R8, R8, R11, P0 ;  /* 0x0000000b08087207 */ /* 0x000fe40000000000 */
[----:B------:R-:W-:Y:S02]  /*0ca0*/  ISETP.NE.AND.EX P1, PT, RZ, RZ, PT, P1 ;  /* 0x000000ffff00720c */ /* 0x000fe40003f25310 */
[----:B------:R-:W-:Y:S01]  /*0cb0*/  SEL R9, R9, R6, P0 ;  /* 0x0000000609097207 */ /* 0x000fe20000000000 */
[----:B------:R-:W-:Y:S01]  /*0cc0*/  IMAD.MOV.U32 R6, RZ, RZ, R4 ;  /* 0x000000ffff067224 */ /* 0x000fe200078e0004 */
[----:B------:R-:W-:Y:S02]  /*0cd0*/  SEL R8, R8, 0xffffffff, P1 ;  /* 0xffffffff08087807 */ /* 0x000fe40000800000 */
[----:B------:R-:W-:Y:S01]  /*0ce0*/  SEL R9, R9, 0xffffffff, P1 ;  /* 0xffffffff09097807 */ /* 0x000fe20000800000 */
[----:B------:R-:W-:Y:S06]  /*0cf0*/  RET.REL.NODEC R6 `(_Z6kernelPdS_S_x) ;  /* 0xfffffff006c07950 */ /* 0x000fec0003c3ffff */
.L_x_7:
[----:B------:R-:W-:-:S00]  /*0d00*/  BRA `(.L_x_7) ;  /* 0xfffffffc00fc7947 */ /* 0x000fc0000383ffff */
[----:B------:R-:W-:-:S00]  /*0d10*/  NOP ;  /* 0x0000000000007918 */ /* 0x000fc00000000000 */
        /* <DEDUP_REMOVED lines=14> */
.L_x_8:


//--------------------- .nv.shared.reserved.0     --------------------------
	.section	.nv.shared.reserved.0,"aw",@nobits
	.weak		__nv_reservedSMEM_offset_0_alias
	.size		__nv_reservedSMEM_offset_0_alias, 0, 64
	.other		__nv_reservedSMEM_offset_0_alias,@"STO_CUDA_RESERVED_SHARED STV_DEFAULT"
__nv_reservedSMEM_offset_0_alias:
	.zero		0
	.zero		64


//--------------------- .nv.constant0._Z6kernelPdS_S_x --------------------------
	.section	.nv.constant0._Z6kernelPdS_S_x,"a",@progbits
	.sectionflags	@""
	.align	4
.nv.constant0._Z6kernelPdS_S_x:
	.zero		928


//--------------------- SYMBOLS --------------------------

	.type		.nv.reservedSmem.offset0,@object
	.size		.nv.reservedSmem.offset0,0x4
